//
// Generated by NVIDIA NVVM Compiler
//
// Compiler Build ID: CL-36424714
// Cuda compilation tools, release 13.0, V13.0.88
// Based on NVVM 20.0.0
//

.version 9.0
.target sm_100
.address_size 64

	// .globl	_Z12kernel_mul_1PfS_S_iii

.visible .entry _Z12kernel_mul_1PfS_S_iii(
	.param .u64 .ptr .align 1 _Z12kernel_mul_1PfS_S_iii_param_0,
	.param .u64 .ptr .align 1 _Z12kernel_mul_1PfS_S_iii_param_1,
	.param .u64 .ptr .align 1 _Z12kernel_mul_1PfS_S_iii_param_2,
	.param .u32 _Z12kernel_mul_1PfS_S_iii_param_3,
	.param .u32 _Z12kernel_mul_1PfS_S_iii_param_4,
	.param .u32 _Z12kernel_mul_1PfS_S_iii_param_5
)
{


	ret;

}


// ===== COMPILED SASS (sm_100) =====

	.target	sm_100

	.elftype	@"ET_EXEC"


//--------------------- .note.nv.tkinfo           --------------------------
	.section	.note.nv.tkinfo,"",@"SHT_NOTE"
	.sectionflags	@"SHF_NOTE_NV_TKINFO"
	.tkinfo
        /*0018*/ 	.word	0x00000002
        /*0030*/ 	.string	""
        /*0030*/ 	.string	"ptxas"
        /*0030*/ 	.string	"Cuda compilation tools, release 13.0, V13.0.88"
        /*0030*/ 	.string	"Build cuda_13.0.r13.0/compiler.36424714_0"
        /*0030*/ 	.string	"-arch sm_100 -m 64 "



//--------------------- .note.nv.cuinfo           --------------------------
	.section	.note.nv.cuinfo,"",@"SHT_NOTE"
	.sectionflags	@"SHF_NOTE_NV_CUINFO"
        /*0018*/ 	.short	0x0002
        /*001a*/ 	.short	0x0064
        /*001c*/ 	.short	0x0082
	.zero		2


//--------------------- .nv.info                  --------------------------
	.section	.nv.info,"",@"SHT_CUDA_INFO"
	.align	4


	//----- nvinfo : EIATTR_REGCOUNT
	.align		4
        /*0000*/ 	.byte	0x04, 0x2f
        /*0002*/ 	.short	(.L_1 - .L_0)
	.align		4
.L_0:
        /*0004*/ 	.word	index@(_Z12kernel_mul_1PfS_S_iii)
        /*0008*/ 	.word	0x00000004


	//----- nvinfo : EIATTR_FRAME_SIZE
	.align		4
.L_1:
        /*000c*/ 	.byte	0x04, 0x11
        /*000e*/ 	.short	(.L_3 - .L_2)
	.align		4
.L_2:
        /*0010*/ 	.word	index@(_Z12kernel_mul_1PfS_S_iii)
        /*0014*/ 	.word	0x00000000


	//----- nvinfo : EIATTR_MIN_STACK_SIZE
	.align		4
.L_3:
        /*0018*/ 	.byte	0x04, 0x12
        /*001a*/ 	.short	(.L_5 - .L_4)
	.align		4
.L_4:
        /*001c*/ 	.word	index@(_Z12kernel_mul_1PfS_S_iii)
        /*0020*/ 	.word	0x00000000
.L_5:


//--------------------- .nv.compat                --------------------------
	.section	.nv.compat,"",@"SHT_CUDA_COMPAT_INFO"
	.align	4
        /*0000*/ 	.byte	0x02, 0x09, 0x00, 0x00, 0x02, 0x02, 0x01, 0x00, 0x02, 0x05, 0x05, 0x00, 0x03, 0x07, 0x01, 0x01
        /*0010*/ 	.byte	0x02, 0x03, 0x00, 0x00, 0x02, 0x06, 0x01, 0x00, 0x04, 0x0b, 0x08, 0x00, 0x09, 0x00, 0x00, 0x00
        /*0020*/ 	.byte	0x00, 0x00, 0x00, 0x00


//--------------------- .nv.info._Z12kernel_mul_1PfS_S_iii --------------------------
	.section	.nv.info._Z12kernel_mul_1PfS_S_iii,"",@"SHT_CUDA_INFO"
	.sectionflags	@""
	.align	4


	//----- nvinfo : EIATTR_CUDA_API_VERSION
	.align		4
        /*0000*/ 	.byte	0x04, 0x37
        /*0002*/ 	.short	(.L_7 - .L_6)
.L_6:
        /*0004*/ 	.word	0x00000082


	//----- nvinfo : EIATTR_KPARAM_INFO
	.align		4
.L_7:
        /*0008*/ 	.byte	0x04, 0x17
        /*000a*/ 	.short	(.L_9 - .L_8)
.L_8:
        /*000c*/ 	.word	0x00000000
        /*0010*/ 	.short	0x0005
        /*0012*/ 	.short	0x0020
        /*0014*/ 	.byte	0x00, 0xf0, 0x11, 0x00


	//----- nvinfo : EIATTR_KPARAM_INFO
	.align		4
.L_9:
        /*0018*/ 	.byte	0x04, 0x17
        /*001a*/ 	.short	(.L_11 - .L_10)
.L_10:
        /*001c*/ 	.word	0x00000000
        /*0020*/ 	.short	0x0004
        /*0022*/ 	.short	0x001c
        /*0024*/ 	.byte	0x00, 0xf0, 0x11, 0x00


	//----- nvinfo : EIATTR_KPARAM_INFO
	.align		4
.L_11:
        /*0028*/ 	.byte	0x04, 0x17
        /*002a*/ 	.short	(.L_13 - .L_12)
.L_12:
        /*002c*/ 	.word	0x00000000
        /*0030*/ 	.short	0x0003
        /*0032*/ 	.short	0x0018
        /*0034*/ 	.byte	0x00, 0xf0, 0x11, 0x00


	//----- nvinfo : EIATTR_KPARAM_INFO
	.align		4
.L_13:
        /*0038*/ 	.byte	0x04, 0x17
        /*003a*/ 	.short	(.L_15 - .L_14)
.L_14:
        /*003c*/ 	.word	0x00000000
        /*0040*/ 	.short	0x0002
        /*0042*/ 	.short	0x0010
        /*0044*/ 	.byte	0x00, 0xf5, 0x21, 0x00


	//----- nvinfo : EIATTR_KPARAM_INFO
	.align		4
.L_15:
        /*0048*/ 	.byte	0x04, 0x17
        /*004a*/ 	.short	(.L_17 - .L_16)
.L_16:
        /*004c*/ 	.word	0x00000000
        /*0050*/ 	.short	0x0001
        /*0052*/ 	.short	0x0008
        /*0054*/ 	.byte	0x00, 0xf5, 0x21, 0x00


	//----- nvinfo : EIATTR_KPARAM_INFO
	.align		4
.L_17:
        /*0058*/ 	.byte	0x04, 0x17
        /*005a*/ 	.short	(.L_19 - .L_18)
.L_18:
        /*005c*/ 	.word	0x00000000
        /*0060*/ 	.short	0x0000
        /*0062*/ 	.short	0x0000
        /*0064*/ 	.byte	0x00, 0xf5, 0x21, 0x00


	//----- nvinfo : EIATTR_SPARSE_MMA_MASK
	.align		4
.L_19:
        /*0068*/ 	.byte	0x03, 0x50
        /*006a*/ 	.short	0x0000


	//----- nvinfo : EIATTR_MAXREG_COUNT
	.align		4
        /*006c*/ 	.byte	0x03, 0x1b
        /*006e*/ 	.short	0x00ff


	//----- nvinfo : EIATTR_MERCURY_ISA_VERSION
	.align		4
        /*0070*/ 	.byte	0x03, 0x5f
        /*0072*/ 	.short	0x0101


	//----- nvinfo : EIATTR_VRC_CTA_INIT_COUNT
	.align		4
        /*0074*/ 	.byte	0x02, 0x4a
	.zero		1
	.zero		1


	//----- nvinfo : EIATTR_EXIT_INSTR_OFFSETS
	.align		4
        /*0078*/ 	.byte	0x04, 0x1c
        /*007a*/ 	.short	(.L_21 - .L_20)


	//   ....[0]....
.L_20:
        /*007c*/ 	.word	0x00000010


	//----- nvinfo : EIATTR_CBANK_PARAM_SIZE
	.align		4
.L_21:
        /*0080*/ 	.byte	0x03, 0x19
        /*0082*/ 	.short	0x0024


	//----- nvinfo : EIATTR_PARAM_CBANK
	.align		4
        /*0084*/ 	.byte	0x04, 0x0a
        /*0086*/ 	.short	(.L_23 - .L_22)
	.align		4
.L_22:
        /*0088*/ 	.word	index@(.nv.constant0._Z12kernel_mul_1PfS_S_iii)
        /*008c*/ 	.short	0x0380
        /*008e*/ 	.short	0x0024


	//----- nvinfo : EIATTR_SW_WAR
	.align		4
.L_23:
        /*0090*/ 	.byte	0x04, 0x36
        /*0092*/ 	.short	(.L_25 - .L_24)
.L_24:
        /*0094*/ 	.word	0x00000008
.L_25:


//--------------------- .nv.callgraph             --------------------------
	.section	.nv.callgraph,"",@"SHT_CUDA_CALLGRAPH"
	.align	4
	.sectionentsize	8
	.align		4
        /*0000*/ 	.word	0x00000000
	.align		4
        /*0004*/ 	.word	0xffffffff
	.align		4
        /*0008*/ 	.word	0x00000000
	.align		4
        /*000c*/ 	.word	0xfffffffe
	.align		4
        /*0010*/ 	.word	0x00000000
	.align		4
        /*0014*/ 	.word	0xfffffffd
	.align		4
        /*0018*/ 	.word	0x00000000
	.align		4
        /*001c*/ 	.word	0xfffffffc


//--------------------- .text._Z12kernel_mul_1PfS_S_iii --------------------------
	.section	.text._Z12kernel_mul_1PfS_S_iii,"ax",@progbits
	.align	128
        .global         _Z12kernel_mul_1PfS_S_iii
        .type           _Z12kernel_mul_1PfS_S_iii,@function
        .size           _Z12kernel_mul_1PfS_S_iii,(.L_x_1 - _Z12kernel_mul_1PfS_S_iii)
        .other          _Z12kernel_mul_1PfS_S_iii,@"STO_CUDA_ENTRY STV_DEFAULT"
_Z12kernel_mul_1PfS_S_iii:
.text._Z12kernel_mul_1PfS_S_iii:
[----:B------:R-:W-:Y:S01]  /*0000*/  LDC R1, c[0x0][0x37c] ;  /* 0x0000df00ff017b82 */ /* 0x000fe20000000800 */
[----:B------:R-:W-:Y:S05]  /*0010*/  EXIT ;  /* 0x000000000000794d */ /* 0x000fea0003800000 */
.L_x_0:
[----:B------:R-:W-:-:S00]  /*0020*/  BRA `(.L_x_0) ;  /* 0xfffffffc00fc7947 */ /* 0x000fc0000383ffff */
[----:B------:R-:W-:-:S00]  /*0030*/  NOP ;  /* 0x0000000000007918 */ /* 0x000fc00000000000 */
        /* <DEDUP_REMOVED lines=12> */
.L_x_1:


//--------------------- .nv.shared.reserved.0     --------------------------
	.section	.nv.shared.reserved.0,"aw",@nobits
	.weak		__nv_reservedSMEM_offset_0_alias
	.size		__nv_reservedSMEM_offset_0_alias, 0, 64
	.other		__nv_reservedSMEM_offset_0_alias,@"STO_CUDA_RESERVED_SHARED STV_DEFAULT"
__nv_reservedSMEM_offset_0_alias:
	.zero		0
	.zero		64


//--------------------- .nv.constant0._Z12kernel_mul_1PfS_S_iii --------------------------
	.section	.nv.constant0._Z12kernel_mul_1PfS_S_iii,"a",@progbits
	.sectionflags	@""
	.align	4
.nv.constant0._Z12kernel_mul_1PfS_S_iii:
	.zero		932


//--------------------- SYMBOLS --------------------------

	.type		.nv.reservedSmem.offset0,@object
	.size		.nv.reservedSmem.offset0,0x4
